	.headerflags	@"EF_CUDA_TEXMODE_UNIFIED EF_CUDA_64BIT_ADDRESS EF_CUDA_ACCELERATORS EF_CUDA_SM90 EF_CUDA_VIRTUAL_SM(EF_CUDA_SM90)"
	.elftype	@"ET_EXEC"


//--------------------- .nv.info                  --------------------------
	.section	.nv.info,"",@"SHT_CUDA_INFO"
	.align	4


	//----- nvinfo : EIATTR_REGCOUNT
	.align		4
        /*0000*/ 	.byte	0x04, 0x2f
        /*0002*/ 	.short	(.L_1 - .L_0)
	.align		4
.L_0:
        /*0004*/ 	.word	index@(triton_poi_fused_cat_21)
        /*0008*/ 	.word	0x0000001a


	//----- nvinfo : EIATTR_MIN_STACK_SIZE
	.align		4
.L_1:
        /*000c*/ 	.byte	0x04, 0x12
        /*000e*/ 	.short	(.L_3 - .L_2)
	.align		4
.L_2:
        /*0010*/ 	.word	index@(triton_poi_fused_cat_21)
        /*0014*/ 	.word	0x00000000


	//----- nvinfo : EIATTR_FRAME_SIZE
	.align		4
.L_3:
        /*0018*/ 	.byte	0x04, 0x11
        /*001a*/ 	.short	(.L_5 - .L_4)
	.align		4
.L_4:
        /*001c*/ 	.word	index@(triton_poi_fused_cat_21)
        /*0020*/ 	.word	0x00000000


	//----- nvinfo : EIATTR_MIN_STACK_SIZE
	.align		4
.L_5:
        /*0024*/ 	.byte	0x04, 0x12
        /*0026*/ 	.short	(.L_7 - .L_6)
	.align		4
.L_6:
        /*0028*/ 	.word	index@(triton_poi_fused_cat_21)
        /*002c*/ 	.word	0x00000000
.L_7:


//--------------------- .nv.info.triton_poi_fused_cat_21 --------------------------
	.section	.nv.info.triton_poi_fused_cat_21,"",@"SHT_CUDA_INFO"
	.sectionflags	@""
	.align	4


	//----- nvinfo : EIATTR_CUDA_API_VERSION
	.align		4
        /*0000*/ 	.byte	0x04, 0x37
        /*0002*/ 	.short	(.L_9 - .L_8)
.L_8:
        /*0004*/ 	.word	0x0000007c


	//----- nvinfo : EIATTR_KPARAM_INFO
	.align		4
.L_9:
        /*0008*/ 	.byte	0x04, 0x17
        /*000a*/ 	.short	(.L_11 - .L_10)
.L_10:
        /*000c*/ 	.word	0x00000000
        /*0010*/ 	.short	0x0009
        /*0012*/ 	.short	0x0048
        /*0014*/ 	.byte	0x00, 0xf0, 0x11, 0x00


	//----- nvinfo : EIATTR_KPARAM_INFO
	.align		4
.L_11:
        /*0018*/ 	.byte	0x04, 0x17
        /*001a*/ 	.short	(.L_13 - .L_12)
.L_12:
        /*001c*/ 	.word	0x00000000
        /*0020*/ 	.short	0x0008
        /*0022*/ 	.short	0x0040
        /*0024*/ 	.byte	0x00, 0xf4, 0x21, 0x00


	//----- nvinfo : EIATTR_KPARAM_INFO
	.align		4
.L_13:
        /*0028*/ 	.byte	0x04, 0x17
        /*002a*/ 	.short	(.L_15 - .L_14)
.L_14:
        /*002c*/ 	.word	0x00000000
        /*0030*/ 	.short	0x0007
        /*0032*/ 	.short	0x0038
        /*0034*/ 	.byte	0x00, 0xf4, 0x21, 0x00


	//----- nvinfo : EIATTR_KPARAM_INFO
	.align		4
.L_15:
        /*0038*/ 	.byte	0x04, 0x17
        /*003a*/ 	.short	(.L_17 - .L_16)
.L_16:
        /*003c*/ 	.word	0x00000000
        /*0040*/ 	.short	0x0006
        /*0042*/ 	.short	0x0030
        /*0044*/ 	.byte	0x00, 0xf4, 0x21, 0x00


	//----- nvinfo : EIATTR_KPARAM_INFO
	.align		4
.L_17:
        /*0048*/ 	.byte	0x04, 0x17
        /*004a*/ 	.short	(.L_19 - .L_18)
.L_18:
        /*004c*/ 	.word	0x00000000
        /*0050*/ 	.short	0x0005
        /*0052*/ 	.short	0x0028
        /*0054*/ 	.byte	0x00, 0xf4, 0x21, 0x00


	//----- nvinfo : EIATTR_KPARAM_INFO
	.align		4
.L_19:
        /*0058*/ 	.byte	0x04, 0x17
        /*005a*/ 	.short	(.L_21 - .L_20)
.L_20:
        /*005c*/ 	.word	0x00000000
        /*0060*/ 	.short	0x0004
        /*0062*/ 	.short	0x0020
        /*0064*/ 	.byte	0x00, 0xf4, 0x21, 0x00


	//----- nvinfo : EIATTR_KPARAM_INFO
	.align		4
.L_21:
        /*0068*/ 	.byte	0x04, 0x17
        /*006a*/ 	.short	(.L_23 - .L_22)
.L_22:
        /*006c*/ 	.word	0x00000000
        /*0070*/ 	.short	0x0003
        /*0072*/ 	.short	0x0018
        /*0074*/ 	.byte	0x00, 0xf4, 0x21, 0x00


	//----- nvinfo : EIATTR_KPARAM_INFO
	.align		4
.L_23:
        /*0078*/ 	.byte	0x04, 0x17
        /*007a*/ 	.short	(.L_25 - .L_24)
.L_24:
        /*007c*/ 	.word	0x00000000
        /*0080*/ 	.short	0x0002
        /*0082*/ 	.short	0x0010
        /*0084*/ 	.byte	0x00, 0xf4, 0x21, 0x00


	//----- nvinfo : EIATTR_KPARAM_INFO
	.align		4
.L_25:
        /*0088*/ 	.byte	0x04, 0x17
        /*008a*/ 	.short	(.L_27 - .L_26)
.L_26:
        /*008c*/ 	.word	0x00000000
        /*0090*/ 	.short	0x0001
        /*0092*/ 	.short	0x0008
        /*0094*/ 	.byte	0x00, 0xf4, 0x21, 0x00


	//----- nvinfo : EIATTR_KPARAM_INFO
	.align		4
.L_27:
        /*0098*/ 	.byte	0x04, 0x17
        /*009a*/ 	.short	(.L_29 - .L_28)
.L_28:
        /*009c*/ 	.word	0x00000000
        /*00a0*/ 	.short	0x0000
        /*00a2*/ 	.short	0x0000
        /*00a4*/ 	.byte	0x00, 0xf4, 0x21, 0x00


	//----- nvinfo : EIATTR_SPARSE_MMA_MASK
	.align		4
.L_29:
        /*00a8*/ 	.byte	0x03, 0x50
        /*00aa*/ 	.short	0x0000


	//----- nvinfo : EIATTR_MAXREG_COUNT
	.align		4
        /*00ac*/ 	.byte	0x03, 0x1b
        /*00ae*/ 	.short	0x00ff


	//----- nvinfo : EIATTR_EXIT_INSTR_OFFSETS
	.align		4
        /*00b0*/ 	.byte	0x04, 0x1c
        /*00b2*/ 	.short	(.L_31 - .L_30)


	//   ....[0]....
.L_30:
        /*00b4*/ 	.word	0x00000710


	//----- nvinfo : EIATTR_REQNTID
	.align		4
.L_31:
        /*00b8*/ 	.byte	0x04, 0x10
        /*00ba*/ 	.short	(.L_33 - .L_32)
.L_32:
        /*00bc*/ 	.word	0x00000080
        /*00c0*/ 	.word	0x00000001
        /*00c4*/ 	.word	0x00000001


	//----- nvinfo : EIATTR_CBANK_PARAM_SIZE
	.align		4
.L_33:
        /*00c8*/ 	.byte	0x03, 0x19
        /*00ca*/ 	.short	0x004c


	//----- nvinfo : EIATTR_PARAM_CBANK
	.align		4
        /*00cc*/ 	.byte	0x04, 0x0a
        /*00ce*/ 	.short	(.L_35 - .L_34)
	.align		4
.L_34:
        /*00d0*/ 	.word	index@(.nv.constant0.triton_poi_fused_cat_21)
        /*00d4*/ 	.short	0x0210
        /*00d6*/ 	.short	0x004c


	//----- nvinfo : EIATTR_SW_WAR
	.align		4
.L_35:
        /*00d8*/ 	.byte	0x04, 0x36
        /*00da*/ 	.short	(.L_37 - .L_36)
.L_36:
        /*00dc*/ 	.word	0x00000008
.L_37:


//--------------------- .nv.callgraph             --------------------------
	.section	.nv.callgraph,"",@"SHT_CUDA_CALLGRAPH"
	.align	4
	.sectionentsize	8
	.align		4
        /*0000*/ 	.word	0x00000000
	.align		4
        /*0004*/ 	.word	0xffffffff
	.align		4
        /*0008*/ 	.word	0x00000000
	.align		4
        /*000c*/ 	.word	0xfffffffe
	.align		4
        /*0010*/ 	.word	0x00000000
	.align		4
        /*0014*/ 	.word	0xfffffffd
	.align		4
        /*0018*/ 	.word	0x00000000
	.align		4
        /*001c*/ 	.word	0xfffffffc


//--------------------- .text.triton_poi_fused_cat_21 --------------------------
	.section	.text.triton_poi_fused_cat_21,"ax",@progbits
	.align	128
        .global         triton_poi_fused_cat_21
        .type           triton_poi_fused_cat_21,@function
        .size           triton_poi_fused_cat_21,(.L_x_1 - triton_poi_fused_cat_21)
        .other          triton_poi_fused_cat_21,@"STO_CUDA_ENTRY STV_DEFAULT"
triton_poi_fused_cat_21:
.text.triton_poi_fused_cat_21:
[----:B------:R-:W-:Y:S01]  /*0000*/  LDC R1, c[0x0][0x28] ;  /* 0x00000a00ff017b82 */ /* 0x000fe20000000800 */
[----:B------:R-:W1:Y:S07]  /*0010*/  S2R R2, SR_TID.X ;  /* 0x0000000000027919 */ /* 0x000e6e0000002100 */
[----:B------:R-:W2:Y:S01]  /*0020*/  LDC.64 R8, c[0x0][0x218] ;  /* 0x00008600ff087b82 */ /* 0x000ea20000000a00 */
[----:B------:R-:W-:Y:S01]  /*0030*/  ULDC.64 UR4, c[0x0][0x208] ;  /* 0x0000820000047ab9 */ /* 0x000fe20000000a00 */
[----:B------:R-:W-:Y:S01]  /*0040*/  ULDC.64 UR6, c[0x0][0x228] ;  /* 0x00008a0000067ab9 */ /* 0x000fe20000000a00 */
[----:B------:R-:W3:Y:S05]  /*0050*/  S2R R3, SR_CTAID.X ;  /* 0x0000000000037919 */ /* 0x000eea0000002500 */
[----:B------:R-:W4:Y:S08]  /*0060*/  LDC.64 R12, c[0x0][0x220] ;  /* 0x00008800ff0c7b82 */ /* 0x000f300000000a00 */
[----:B------:R-:W5:Y:S01]  /*0070*/  LDC.64 R10, c[0x0][0x230] ;  /* 0x00008c00ff0a7b82 */ /* 0x000f620000000a00 */
[----:B-1----:R-:W-:-:S05]  /*0080*/  LOP3.LUT R2, R2, 0x7f, RZ, 0xc0, !PT ;  /* 0x0000007f02027812 */ /* 0x002fca00078ec0ff */
[----:B---3--:R-:W-:-:S05]  /*0090*/  IMAD R2, R3, 0x80, R2 ;  /* 0x0000008003027824 */ /* 0x008fca00078e0202 */
[----:B------:R-:W-:-:S04]  /*00a0*/  SHF.R.S32.HI R3, RZ, 0x1f, R2 ;  /* 0x0000001fff037819 */ /* 0x000fc80000011402 */
[CC--:B------:R-:W-:Y:S02]  /*00b0*/  LEA.HI R0, R3.reuse, R2.reuse, RZ, 0x8 ;  /* 0x0000000203007211 */ /* 0x0c0fe400078f40ff */
[----:B------:R-:W-:Y:S02]  /*00c0*/  LEA.HI R14, R3, R2, RZ, 0x4 ;  /* 0x00000002030e7211 */ /* 0x000fe400078f20ff */
[----:B------:R-:W-:-:S05]  /*00d0*/  SHF.R.S32.HI R4, RZ, 0x8, R0 ;  /* 0x00000008ff047819 */ /* 0x000fca0000011400 */
[----:B------:R-:W-:-:S05]  /*00e0*/  IMAD.HI R5, R4, 0x2aaaaaab, RZ ;  /* 0x2aaaaaab04057827 */ /* 0x000fca00078e02ff */
[----:B------:R-:W-:-:S04]  /*00f0*/  SHF.R.U32.HI R6, RZ, 0x1f, R5 ;  /* 0x0000001fff067819 */ /* 0x000fc80000011605 */
[----:B------:R-:W-:Y:S02]  /*0100*/  LEA.HI R3, R5, R6, RZ, 0x1e ;  /* 0x0000000605037211 */ /* 0x000fe400078ff0ff */
[----:B------:R-:W-:Y:S02]  /*0110*/  CS2R R6, SRZ ;  /* 0x0000000000067805 */ /* 0x000fe4000001ff00 */
[----:B------:R-:W-:Y:S01]  /*0120*/  SHF.R.S32.HI R5, RZ, 0x4, R14 ;  /* 0x00000004ff057819 */ /* 0x000fe2000001140e */
[----:B------:R-:W-:-:S03]  /*0130*/  IMAD R3, R3, -0x18, R4 ;  /* 0xffffffe803037824 */ /* 0x000fc600078e0204 */
[----:B------:R-:W-:-:S04]  /*0140*/  LEA.HI R4, R5, R5, RZ, 0x4 ;  /* 0x0000000505047211 */ /* 0x000fc800078f20ff */
[----:B------:R-:W-:Y:S02]  /*0150*/  LOP3.LUT R4, R4, 0xfffffff0, RZ, 0xc0, !PT ;  /* 0xfffffff004047812 */ /* 0x000fe400078ec0ff */
[----:B------:R-:W-:-:S03]  /*0160*/  ISETP.GE.AND P0, PT, R3, 0xc, PT ;  /* 0x0000000c0300780c */ /* 0x000fc60003f06270 */
[----:B------:R-:W-:Y:S01]  /*0170*/  IMAD.IADD R4, R5, 0x1, -R4 ;  /* 0x0000000105047824 */ /* 0x000fe200078e0a04 */
[----:B------:R-:W-:-:S03]  /*0180*/  LOP3.LUT R5, R14, 0xfffffff0, RZ, 0xc0, !PT ;  /* 0xfffffff00e057812 */ /* 0x000fc600078ec0ff */
[----:B--2---:R-:W-:-:S06]  /*0190*/  IMAD.WIDE R16, R4, 0x8, R8 ;  /* 0x0000000804107825 */ /* 0x004fcc00078e0208 */
[----:B------:R-:W2:Y:S01]  /*01a0*/  @!P0 LDG.E.EL.64 R6, desc[UR4][R16.64] ;  /* 0x0000000410068981 */ /* 0x000ea2000c2e1b00 */
[----:B------:R-:W-:Y:S01]  /*01b0*/  IMAD.IADD R5, R2, 0x1, -R5 ;  /* 0x0000000102057824 */ /* 0x000fe200078e0a05 */
[----:B------:R-:W-:Y:S02]  /*01c0*/  CS2R R14, SRZ ;  /* 0x00000000000e7805 */ /* 0x000fe4000001ff00 */
[----:B------:R-:W-:Y:S01]  /*01d0*/  CS2R R8, SRZ ;  /* 0x0000000000087805 */ /* 0x000fe2000001ff00 */
[----:B----4-:R-:W-:-:S04]  /*01e0*/  IMAD.WIDE R12, R5, 0x8, R12 ;  /* 0x00000008050c7825 */ /* 0x010fc800078e020c */
[----:B-----5:R-:W-:Y:S01]  /*01f0*/  IMAD.WIDE R10, R5, 0x8, R10 ;  /* 0x00000008050a7825 */ /* 0x020fe200078e020a */
[----:B------:R-:W3:Y:S04]  /*0200*/  @!P0 LDG.E.EL.64 R14, desc[UR4][R12.64] ;  /* 0x000000040c0e8981 */ /* 0x000ee8000c2e1b00 */
[----:B------:R-:W4:Y:S01]  /*0210*/  @!P0 LDG.E.EL.64 R8, desc[UR4][R10.64] ;  /* 0x000000040a088981 */ /* 0x000f22000c2e1b00 */
[----:B------:R-:W-:Y:S01]  /*0220*/  IMAD.SHL.U32 R20, R3, 0x100, RZ ;  /* 0x0000010003147824 */ /* 0x000fe200078e00ff */
[----:B--2---:R-:W-:Y:S02]  /*0230*/  SEL R18, R7, RZ, !P0 ;  /* 0x000000ff07127207 */ /* 0x004fe40004000000 */
[----:B------:R-:W-:Y:S02]  /*0240*/  SEL R21, R6, RZ, !P0 ;  /* 0x000000ff06157207 */ /* 0x000fe40004000000 */
[----:B------:R-:W-:-:S04]  /*0250*/  SHF.R.U32.HI R7, RZ, 0x1c, R18 ;  /* 0x0000001cff077819 */ /* 0x000fc80000011612 */
[----:B------:R-:W-:Y:S01]  /*0260*/  LOP3.LUT R6, R7, 0x8, RZ, 0xc0, !PT ;  /* 0x0000000807067812 */ /* 0x000fe200078ec0ff */
[----:B------:R-:W-:Y:S01]  /*0270*/  IMAD.HI R7, R2, 0x2aaaaaab, RZ ;  /* 0x2aaaaaab02077827 */ /* 0x000fe200078e02ff */
[----:B---3--:R-:W-:Y:S02]  /*0280*/  SEL R14, R14, RZ, !P0 ;  /* 0x000000ff0e0e7207 */ /* 0x008fe40004000000 */
[----:B------:R-:W-:Y:S02]  /*0290*/  IADD3 R21, P1, R6, R21, RZ ;  /* 0x0000001506157210 */ /* 0x000fe40007f3e0ff */
[----:B------:R-:W-:Y:S02]  /*02a0*/  SEL R19, R15, RZ, !P0 ;  /* 0x000000ff0f137207 */ /* 0x000fe40004000000 */
[----:B----4-:R-:W-:Y:S01]  /*02b0*/  SEL R17, R9, RZ, !P0 ;  /* 0x000000ff09117207 */ /* 0x010fe20004000000 */
[----:B------:R-:W-:Y:S01]  /*02c0*/  IMAD.X R6, RZ, RZ, R18, P1 ;  /* 0x000000ffff067224 */ /* 0x000fe200008e0612 */
[----:B------:R-:W-:-:S02]  /*02d0*/  LEA R13, P1, R14, UR6, 0x2 ;  /* 0x000000060e0d7c11 */ /* 0x000fc4000f8210ff */
[----:B------:R-:W-:Y:S02]  /*02e0*/  SEL R8, R8, RZ, !P0 ;  /* 0x000000ff08087207 */ /* 0x000fe40004000000 */
[----:B------:R-:W-:Y:S02]  /*02f0*/  SHF.R.U32.HI R12, RZ, 0x1a, R19 ;  /* 0x0000001aff0c7819 */ /* 0x000fe40000011613 */
[----:B------:R-:W-:Y:S02]  /*0300*/  SHF.R.U32.HI R10, RZ, 0x1a, R17 ;  /* 0x0000001aff0a7819 */ /* 0x000fe40000011611 */
[----:B------:R-:W-:Y:S02]  /*0310*/  LEA.HI.X R19, R14, UR7, R19, 0x2, P1 ;  /* 0x000000070e137c11 */ /* 0x000fe400088f1413 */
[C---:B------:R-:W-:Y:S01]  /*0320*/  SHF.L.U64.HI R6, R21.reuse, 0x5, R6 ;  /* 0x0000000515067819 */ /* 0x040fe20000010206 */
[----:B------:R-:W1:Y:S01]  /*0330*/  LDC.64 R14, c[0x0][0x238] ;  /* 0x00008e00ff0e7b82 */ /* 0x000e620000000a00 */
[----:B------:R-:W-:Y:S01]  /*0340*/  IMAD.SHL.U32 R21, R21, 0x20, RZ ;  /* 0x0000002015157824 */ /* 0x000fe200078e00ff */
[----:B------:R-:W-:-:S02]  /*0350*/  LEA R11, P3, R8, UR6, 0x2 ;  /* 0x00000006080b7c11 */ /* 0x000fc4000f8610ff */
[----:B------:R-:W-:Y:S02]  /*0360*/  LOP3.LUT R10, R10, 0x20, RZ, 0xc0, !PT ;  /* 0x000000200a0a7812 */ /* 0x000fe400078ec0ff */
[----:B------:R-:W-:Y:S02]  /*0370*/  LOP3.LUT R12, R12, 0x20, RZ, 0xc0, !PT ;  /* 0x000000200c0c7812 */ /* 0x000fe400078ec0ff */
[----:B------:R-:W-:Y:S01]  /*0380*/  LEA.HI.X R17, R8, UR7, R17, 0x2, P3 ;  /* 0x0000000708117c11 */ /* 0x000fe200098f1411 */
[----:B------:R-:W-:Y:S01]  /*0390*/  ULDC.64 UR6, c[0x0][0x248] ;  /* 0x0000920000067ab9 */ /* 0x000fe20000000a00 */
[C---:B------:R-:W-:Y:S01]  /*03a0*/  IADD3 R10, P3, P4, R21.reuse, R11, R10 ;  /* 0x0000000b150a7210 */ /* 0x040fe20007c7e00a */
[----:B------:R-:W2:Y:S01]  /*03b0*/  LDC.64 R8, c[0x0][0x210] ;  /* 0x00008400ff087b82 */ /* 0x000ea20000000a00 */
[----:B------:R-:W-:Y:S02]  /*03c0*/  IADD3 R12, P2, P1, R21, R13, R12 ;  /* 0x0000000d150c7210 */ /* 0x000fe4000795e00c */
[----:B------:R-:W-:-:S02]  /*03d0*/  SHF.R.U32.HI R16, RZ, 0x1f, R7 ;  /* 0x0000001fff107819 */ /* 0x000fc40000011607 */
[C---:B------:R-:W-:Y:S02]  /*03e0*/  IADD3.X R11, R6.reuse, R17, RZ, P3, P4 ;  /* 0x00000011060b7210 */ /* 0x040fe40001fe84ff */
[----:B------:R-:W-:Y:S01]  /*03f0*/  IADD3.X R13, R6, R19, RZ, P2, P1 ;  /* 0x00000013060d7210 */ /* 0x000fe200017e24ff */
[----:B------:R-:W-:Y:S01]  /*0400*/  IMAD.SHL.U32 R19, R3, 0x40, RZ ;  /* 0x0000004003137824 */ /* 0x000fe200078e00ff */
[----:B------:R-:W-:Y:S02]  /*0410*/  LEA.HI.SX32 R17, R7, R16, 0x16 ;  /* 0x0000001007117211 */ /* 0x000fe400078fb2ff */
[----:B------:R-:W3:Y:S01]  /*0420*/  LDC.64 R6, c[0x0][0x240] ;  /* 0x00009000ff067b82 */ /* 0x000ee20000000a00 */
[----:B------:R-:W-:-:S04]  /*0430*/  IMAD.WIDE R12, R19, 0x4, R12 ;  /* 0x00000004130c7825 */ /* 0x000fc800078e020c */
[----:B------:R-:W-:-:S04]  /*0440*/  IMAD.WIDE R18, R19, 0x4, R10 ;  /* 0x0000000413127825 */ /* 0x000fc800078e020a */
[C---:B------:R-:W-:Y:S02]  /*0450*/  IMAD R23, R17.reuse, 0x300, RZ ;  /* 0x0000030011177824 */ /* 0x040fe400078e02ff */
[----:B------:R-:W-:Y:S02]  /*0460*/  IMAD R21, R17, -0x1800, R2 ;  /* 0xffffe80011157824 */ /* 0x000fe400078e0202 */
[----:B------:R-:W-:-:S04]  /*0470*/  IMAD.WIDE R10, R23, 0x4, R12 ;  /* 0x00000004170a7825 */ /* 0x000fc800078e020c */
[----:B------:R-:W-:Y:S01]  /*0480*/  IMAD.WIDE R12, R23, 0x4, R18 ;  /* 0x00000004170c7825 */ /* 0x000fe200078e0212 */
[----:B------:R-:W-:-:S03]  /*0490*/  LOP3.LUT R19, R0, 0xffffff00, RZ, 0xc0, !PT ;  /* 0xffffff0000137812 */ /* 0x000fc600078ec0ff */
[----:B------:R-:W-:Y:S02]  /*04a0*/  IMAD R16, R17, 0xc00, RZ ;  /* 0x00000c0011107824 */ /* 0x000fe400078e02ff */
[----:B-1----:R-:W-:-:S04]  /*04b0*/  IMAD.WIDE R14, R5, 0x4, R14 ;  /* 0x00000004050e7825 */ /* 0x002fc800078e020e */
[----:B------:R-:W-:Y:S02]  /*04c0*/  IMAD.MOV.U32 R5, RZ, RZ, RZ ;  /* 0x000000ffff057224 */ /* 0x000fe400078e00ff */
[----:B------:R-:W-:Y:S02]  /*04d0*/  IMAD.MOV.U32 R17, RZ, RZ, RZ ;  /* 0x000000ffff117224 */ /* 0x000fe400078e00ff */
[----:B------:R-:W-:Y:S02]  /*04e0*/  IMAD.IADD R21, R21, 0x1, R16 ;  /* 0x0000000115157824 */ /* 0x000fe400078e0210 */
[----:B------:R-:W-:Y:S01]  /*04f0*/  IMAD.MOV.U32 R18, RZ, RZ, RZ ;  /* 0x000000ffff127224 */ /* 0x000fe200078e00ff */
[----:B------:R1:W4:Y:S01]  /*0500*/  @!P0 LDG.E.EL R5, desc[UR4][R10.64] ;  /* 0x000000040a058981 */ /* 0x000322000c2e1900 */
[----:B------:R-:W-:Y:S02]  /*0510*/  IMAD.IADD R19, R2, 0x1, -R19 ;  /* 0x0000000102137824 */ /* 0x000fe400078e0a13 */
[----:B--2---:R-:W-:Y:S01]  /*0520*/  IMAD.WIDE R8, R21, 0x4, R8 ;  /* 0x0000000415087825 */ /* 0x004fe200078e0208 */
[----:B------:R2:W5:Y:S01]  /*0530*/  @!P0 LDG.E.EL R17, desc[UR4][R12.64] ;  /* 0x000000040c118981 */ /* 0x000562000c2e1900 */
[----:B------:R-:W-:-:S02]  /*0540*/  SHF.R.S32.HI R21, RZ, 0x1f, R16 ;  /* 0x0000001fff157819 */ /* 0x000fc40000011410 */
[----:B------:R-:W-:Y:S01]  /*0550*/  IMAD.MOV.U32 R0, RZ, RZ, RZ ;  /* 0x000000ffff007224 */ /* 0x000fe200078e00ff */
[----:B------:R-:W-:Y:S01]  /*0560*/  IADD3 R16, P2, P3, R20, R19, R16 ;  /* 0x0000001314107210 */ /* 0x000fe20007b5e010 */
[----:B------:R2:W5:Y:S01]  /*0570*/  @!P0 LDG.E.EL R18, desc[UR4][R14.64] ;  /* 0x000000040e128981 */ /* 0x000562000c2e1900 */
[----:B------:R-:W-:Y:S01]  /*0580*/  SHF.R.S32.HI R19, RZ, 0x1f, R19 ;  /* 0x0000001fff137819 */ /* 0x000fe20000011413 */
[----:B---3--:R-:W-:Y:S01]  /*0590*/  IMAD.WIDE R6, R4, 0x4, R6 ;  /* 0x0000000404067825 */ /* 0x008fe200078e0206 */
[----:B------:R-:W-:Y:S01]  /*05a0*/  SHF.R.S32.HI R20, RZ, 0x1f, R20 ;  /* 0x0000001fff147819 */ /* 0x000fe20000011414 */
[----:B------:R3:W3:Y:S01]  /*05b0*/  @!P0 LDG.E R0, desc[UR4][R8.64] ;  /* 0x0000000408008981 */ /* 0x0006e2000c1e1900 */
[----:B------:R-:W-:Y:S01]  /*05c0*/  ISETP.GT.AND P1, PT, R3, 0xb, PT ;  /* 0x0000000b0300780c */ /* 0x000fe20003f24270 */
[----:B------:R-:W-:Y:S01]  /*05d0*/  IMAD.MOV.U32 R4, RZ, RZ, RZ ;  /* 0x000000ffff047224 */ /* 0x000fe200078e00ff */
[----:B------:R-:W-:Y:S01]  /*05e0*/  IADD3.X R19, R20, R19, R21, P2, P3 ;  /* 0x0000001314137210 */ /* 0x000fe200017e6415 */
[----:B-1----:R-:W1:Y:S01]  /*05f0*/  LDC.64 R10, c[0x0][0x250] ;  /* 0x00009400ff0a7b82 */ /* 0x002e620000000a00 */
[----:B--2---:R-:W-:Y:S01]  /*0600*/  LEA R12, P2, R16, UR6, 0x2 ;  /* 0x00000006100c7c11 */ /* 0x004fe2000f8410ff */
[----:B0-----:R-:W-:-:S02]  /*0610*/  IMAD.MOV.U32 R14, RZ, RZ, RZ ;  /* 0x000000ffff0e7224 */ /* 0x001fc400078e00ff */
[----:B------:R-:W2:Y:S01]  /*0620*/  @!P0 LDG.E.EL R4, desc[UR4][R6.64] ;  /* 0x0000000406048981 */ /* 0x000ea2000c2e1900 */
[----:B------:R-:W-:-:S05]  /*0630*/  LEA.HI.X R13, R16, UR7, R19, 0x2, P2 ;  /* 0x00000007100d7c11 */ /* 0x000fca00090f1413 */
[----:B------:R-:W2:Y:S01]  /*0640*/  @P1 LDG.E R14, desc[UR4][R12.64+-0x3000] ;  /* 0xffd000040c0e1981 */ /* 0x000ea2000c1e1900 */
[----:B-1----:R-:W-:Y:S01]  /*0650*/  IMAD.WIDE R10, R2, 0x4, R10 ;  /* 0x00000004020a7825 */ /* 0x002fe200078e020a */
[----:B----4-:R-:W-:Y:S02]  /*0660*/  SEL R5, R5, RZ, !P0 ;  /* 0x000000ff05057207 */ /* 0x010fe40004000000 */
[----:B-----5:R-:W-:Y:S02]  /*0670*/  SEL R17, R17, RZ, !P0 ;  /* 0x000000ff11117207 */ /* 0x020fe40004000000 */
[----:B------:R-:W-:-:S03]  /*0680*/  SEL R18, R18, RZ, !P0 ;  /* 0x000000ff12127207 */ /* 0x000fc60004000000 */
[----:B---3--:R-:W-:Y:S01]  /*0690*/  FADD R8, -R5, R17 ;  /* 0x0000001105087221 */ /* 0x008fe20000000100 */
[----:B------:R-:W-:-:S03]  /*06a0*/  SEL R3, R0, RZ, !P0 ;  /* 0x000000ff00037207 */ /* 0x000fc60004000000 */
[----:B------:R-:W-:-:S04]  /*06b0*/  FFMA R18, R8, R18, R5 ;  /* 0x0000001208127223 */ /* 0x000fc80000000005 */
[----:B------:R-:W-:Y:S01]  /*06c0*/  FADD R18, -R3, R18 ;  /* 0x0000001203127221 */ /* 0x000fe20000000100 */
[----:B--2---:R-:W-:-:S05]  /*06d0*/  SEL R4, R4, RZ, !P0 ;  /* 0x000000ff04047207 */ /* 0x004fca0004000000 */
[----:B------:R-:W-:Y:S01]  /*06e0*/  FFMA R3, R18, R4, R3 ;  /* 0x0000000412037223 */ /* 0x000fe20000000003 */
[----:B------:R-:W-:-:S05]  /*06f0*/  @P0 SEL R3, R14, RZ, P1 ;  /* 0x000000ff0e030207 */ /* 0x000fca0000800000 */
[----:B------:R-:W-:Y:S01]  /*0700*/  STG.E desc[UR4][R10.64], R3 ;  /* 0x000000030a007986 */ /* 0x000fe2000c101904 */
[----:B------:R-:W-:Y:S05]  /*0710*/  EXIT ;  /* 0x000000000000794d */ /* 0x000fea0003800000 */
.L_x_0:
[----:B------:R-:W-:-:S00]  /*0720*/  BRA `(.L_x_0) ;  /* 0xfffffffc00fc7947 */ /* 0x000fc0000383ffff */
[----:B------:R-:W-:-:S00]  /*0730*/  NOP ;  /* 0x0000000000007918 */ /* 0x000fc00000000000 */
        /* <DEDUP_REMOVED lines=12> */
.L_x_1:


//--------------------- .nv.constant0.triton_poi_fused_cat_21 --------------------------
	.section	.nv.constant0.triton_poi_fused_cat_21,"a",@progbits
	.sectionflags	@""
	.align	4
.nv.constant0.triton_poi_fused_cat_21:
	.zero		604
